//
// Generated by NVIDIA NVVM Compiler
//
// Compiler Build ID: CL-36424714
// Cuda compilation tools, release 13.0, V13.0.88
// Based on NVVM 20.0.0
//

.version 9.0
.target sm_100
.address_size 64

	// .globl	_Z12vecTransposePiS_ii

.visible .entry _Z12vecTransposePiS_ii(
	.param .u64 .ptr .align 1 _Z12vecTransposePiS_ii_param_0,
	.param .u64 .ptr .align 1 _Z12vecTransposePiS_ii_param_1,
	.param .u32 _Z12vecTransposePiS_ii_param_2,
	.param .u32 _Z12vecTransposePiS_ii_param_3
)
{
	.reg .pred 	%p<10>;
	.reg .b32 	%r<78>;
	.reg .b64 	%rd<62>;

	ld.param.u64 	%rd6, [_Z12vecTransposePiS_ii_param_0];
	ld.param.u64 	%rd7, [_Z12vecTransposePiS_ii_param_1];
	ld.param.u32 	%r26, [_Z12vecTransposePiS_ii_param_2];
	cvta.to.global.u64 	%rd1, %rd7;
	cvta.to.global.u64 	%rd2, %rd6;
	mov.u32 	%r27, %ctaid.x;
	mov.u32 	%r28, %ntid.x;
	mov.u32 	%r29, %tid.x;
	mad.lo.s32 	%r1, %r27, %r28, %r29;
	setp.lt.s32 	%p1, %r26, 1;
	@%p1 bra 	$L__BB0_13;
	mov.u32 	%r31, %tid.y;
	mov.u32 	%r32, %ntid.y;
	mov.u32 	%r33, %ctaid.y;
	mad.lo.s32 	%r34, %r33, %r32, %r31;
	mul.lo.s32 	%r2, %r26, %r34;
	add.s32 	%r35, %r26, -1;
	and.b32  	%r3, %r26, 15;
	setp.lt.u32 	%p2, %r35, 15;
	mov.b32 	%r74, 0;
	@%p2 bra 	$L__BB0_4;
	and.b32  	%r74, %r26, 2147483632;
	neg.s32 	%r72, %r74;
	shl.b32 	%r6, %r26, 4;
	mul.wide.u32 	%rd12, %r26, 4;
	mov.u32 	%r70, %r1;
	mov.u32 	%r71, %r2;
$L__BB0_3:
	.pragma "nounroll";
	mul.wide.s32 	%rd8, %r70, 4;
	add.s64 	%rd9, %rd2, %rd8;
	ld.global.u32 	%r36, [%rd9];
	mul.wide.u32 	%rd10, %r71, 4;
	add.s64 	%rd11, %rd1, %rd10;
	st.global.u32 	[%rd11], %r36;
	add.s64 	%rd13, %rd9, %rd12;
	ld.global.u32 	%r37, [%rd13];
	st.global.u32 	[%rd11+4], %r37;
	add.s64 	%rd14, %rd13, %rd12;
	ld.global.u32 	%r38, [%rd14];
	st.global.u32 	[%rd11+8], %r38;
	add.s64 	%rd15, %rd14, %rd12;
	ld.global.u32 	%r39, [%rd15];
	st.global.u32 	[%rd11+12], %r39;
	add.s64 	%rd16, %rd15, %rd12;
	ld.global.u32 	%r40, [%rd16];
	st.global.u32 	[%rd11+16], %r40;
	add.s64 	%rd17, %rd16, %rd12;
	ld.global.u32 	%r41, [%rd17];
	st.global.u32 	[%rd11+20], %r41;
	add.s64 	%rd18, %rd17, %rd12;
	ld.global.u32 	%r42, [%rd18];
	st.global.u32 	[%rd11+24], %r42;
	add.s64 	%rd19, %rd18, %rd12;
	ld.global.u32 	%r43, [%rd19];
	st.global.u32 	[%rd11+28], %r43;
	add.s64 	%rd20, %rd19, %rd12;
	ld.global.u32 	%r44, [%rd20];
	st.global.u32 	[%rd11+32], %r44;
	add.s64 	%rd21, %rd20, %rd12;
	ld.global.u32 	%r45, [%rd21];
	st.global.u32 	[%rd11+36], %r45;
	add.s64 	%rd22, %rd21, %rd12;
	ld.global.u32 	%r46, [%rd22];
	st.global.u32 	[%rd11+40], %r46;
	add.s64 	%rd23, %rd22, %rd12;
	ld.global.u32 	%r47, [%rd23];
	st.global.u32 	[%rd11+44], %r47;
	add.s64 	%rd24, %rd23, %rd12;
	ld.global.u32 	%r48, [%rd24];
	st.global.u32 	[%rd11+48], %r48;
	add.s64 	%rd25, %rd24, %rd12;
	ld.global.u32 	%r49, [%rd25];
	st.global.u32 	[%rd11+52], %r49;
	add.s64 	%rd26, %rd25, %rd12;
	ld.global.u32 	%r50, [%rd26];
	st.global.u32 	[%rd11+56], %r50;
	add.s64 	%rd27, %rd26, %rd12;
	ld.global.u32 	%r51, [%rd27];
	st.global.u32 	[%rd11+60], %r51;
	add.s32 	%r72, %r72, 16;
	add.s32 	%r71, %r71, 16;
	add.s32 	%r70, %r70, %r6;
	setp.ne.s32 	%p3, %r72, 0;
	@%p3 bra 	$L__BB0_3;
$L__BB0_4:
	setp.eq.s32 	%p4, %r3, 0;
	@%p4 bra 	$L__BB0_13;
	and.b32  	%r14, %r26, 7;
	setp.lt.u32 	%p5, %r3, 8;
	@%p5 bra 	$L__BB0_7;
	mad.lo.s32 	%r52, %r74, %r26, %r1;
	mul.wide.s32 	%rd28, %r52, 4;
	add.s64 	%rd29, %rd2, %rd28;
	ld.global.u32 	%r53, [%rd29];
	add.s32 	%r54, %r74, %r2;
	mul.wide.u32 	%rd30, %r54, 4;
	add.s64 	%rd31, %rd1, %rd30;
	st.global.u32 	[%rd31], %r53;
	mul.wide.u32 	%rd32, %r26, 4;
	add.s64 	%rd33, %rd29, %rd32;
	ld.global.u32 	%r55, [%rd33];
	cvt.u64.u32 	%rd34, %r2;
	cvt.u64.u32 	%rd35, %r74;
	add.s64 	%rd36, %rd35, %rd34;
	shl.b64 	%rd37, %rd36, 2;
	add.s64 	%rd38, %rd1, %rd37;
	st.global.u32 	[%rd38+4], %r55;
	add.s64 	%rd39, %rd33, %rd32;
	ld.global.u32 	%r56, [%rd39];
	st.global.u32 	[%rd38+8], %r56;
	add.s64 	%rd40, %rd39, %rd32;
	ld.global.u32 	%r57, [%rd40];
	st.global.u32 	[%rd38+12], %r57;
	add.s64 	%rd41, %rd40, %rd32;
	ld.global.u32 	%r58, [%rd41];
	st.global.u32 	[%rd38+16], %r58;
	add.s64 	%rd42, %rd41, %rd32;
	ld.global.u32 	%r59, [%rd42];
	st.global.u32 	[%rd38+20], %r59;
	add.s64 	%rd43, %rd42, %rd32;
	ld.global.u32 	%r60, [%rd43];
	st.global.u32 	[%rd38+24], %r60;
	add.s64 	%rd44, %rd43, %rd32;
	ld.global.u32 	%r61, [%rd44];
	st.global.u32 	[%rd38+28], %r61;
	add.s32 	%r74, %r74, 8;
$L__BB0_7:
	setp.eq.s32 	%p6, %r14, 0;
	@%p6 bra 	$L__BB0_13;
	and.b32  	%r17, %r26, 3;
	setp.lt.u32 	%p7, %r14, 4;
	@%p7 bra 	$L__BB0_10;
	mad.lo.s32 	%r62, %r74, %r26, %r1;
	mul.wide.s32 	%rd45, %r62, 4;
	add.s64 	%rd46, %rd2, %rd45;
	ld.global.u32 	%r63, [%rd46];
	add.s32 	%r64, %r74, %r2;
	mul.wide.u32 	%rd47, %r64, 4;
	add.s64 	%rd48, %rd1, %rd47;
	st.global.u32 	[%rd48], %r63;
	mul.wide.u32 	%rd49, %r26, 4;
	add.s64 	%rd50, %rd46, %rd49;
	ld.global.u32 	%r65, [%rd50];
	cvt.u64.u32 	%rd51, %r2;
	cvt.u64.u32 	%rd52, %r74;
	add.s64 	%rd53, %rd52, %rd51;
	shl.b64 	%rd54, %rd53, 2;
	add.s64 	%rd55, %rd1, %rd54;
	st.global.u32 	[%rd55+4], %r65;
	add.s64 	%rd56, %rd50, %rd49;
	ld.global.u32 	%r66, [%rd56];
	st.global.u32 	[%rd55+8], %r66;
	add.s64 	%rd57, %rd56, %rd49;
	ld.global.u32 	%r67, [%rd57];
	st.global.u32 	[%rd55+12], %r67;
	add.s32 	%r74, %r74, 4;
$L__BB0_10:
	setp.eq.s32 	%p8, %r17, 0;
	@%p8 bra 	$L__BB0_13;
	add.s32 	%r68, %r74, %r2;
	mul.wide.u32 	%rd58, %r68, 4;
	add.s64 	%rd61, %rd1, %rd58;
	mad.lo.s32 	%r77, %r74, %r26, %r1;
	neg.s32 	%r76, %r17;
$L__BB0_12:
	.pragma "nounroll";
	mul.wide.s32 	%rd59, %r77, 4;
	add.s64 	%rd60, %rd2, %rd59;
	ld.global.u32 	%r69, [%rd60];
	st.global.u32 	[%rd61], %r69;
	add.s64 	%rd61, %rd61, 4;
	add.s32 	%r77, %r77, %r26;
	add.s32 	%r76, %r76, 1;
	setp.ne.s32 	%p9, %r76, 0;
	@%p9 bra 	$L__BB0_12;
$L__BB0_13:
	ret;

}


// ===== COMPILED SASS (sm_100) =====

	.target	sm_100

	.elftype	@"ET_EXEC"


//--------------------- .note.nv.tkinfo           --------------------------
	.section	.note.nv.tkinfo,"",@"SHT_NOTE"
	.sectionflags	@"SHF_NOTE_NV_TKINFO"
	.tkinfo
        /*0018*/ 	.word	0x00000002
        /*0030*/ 	.string	""
        /*0030*/ 	.string	"ptxas"
        /*0030*/ 	.string	"Cuda compilation tools, release 13.0, V13.0.88"
        /*0030*/ 	.string	"Build cuda_13.0.r13.0/compiler.36424714_0"
        /*0030*/ 	.string	"-arch sm_100 -m 64 "



//--------------------- .note.nv.cuinfo           --------------------------
	.section	.note.nv.cuinfo,"",@"SHT_NOTE"
	.sectionflags	@"SHF_NOTE_NV_CUINFO"
        /*0018*/ 	.short	0x0002
        /*001a*/ 	.short	0x0064
        /*001c*/ 	.short	0x0082
	.zero		2


//--------------------- .nv.info                  --------------------------
	.section	.nv.info,"",@"SHT_CUDA_INFO"
	.align	4


	//----- nvinfo : EIATTR_REGCOUNT
	.align		4
        /*0000*/ 	.byte	0x04, 0x2f
        /*0002*/ 	.short	(.L_1 - .L_0)
	.align		4
.L_0:
        /*0004*/ 	.word	index@(_Z12vecTransposePiS_ii)
        /*0008*/ 	.word	0x00000020


	//----- nvinfo : EIATTR_FRAME_SIZE
	.align		4
.L_1:
        /*000c*/ 	.byte	0x04, 0x11
        /*000e*/ 	.short	(.L_3 - .L_2)
	.align		4
.L_2:
        /*0010*/ 	.word	index@(_Z12vecTransposePiS_ii)
        /*0014*/ 	.word	0x00000000


	//----- nvinfo : EIATTR_MIN_STACK_SIZE
	.align		4
.L_3:
        /*0018*/ 	.byte	0x04, 0x12
        /*001a*/ 	.short	(.L_5 - .L_4)
	.align		4
.L_4:
        /*001c*/ 	.word	index@(_Z12vecTransposePiS_ii)
        /*0020*/ 	.word	0x00000000
.L_5:


//--------------------- .nv.compat                --------------------------
	.section	.nv.compat,"",@"SHT_CUDA_COMPAT_INFO"
	.align	4
        /*0000*/ 	.byte	0x02, 0x09, 0x00, 0x00, 0x02, 0x02, 0x01, 0x00, 0x02, 0x05, 0x05, 0x00, 0x03, 0x07, 0x01, 0x01
        /*0010*/ 	.byte	0x02, 0x03, 0x00, 0x00, 0x02, 0x06, 0x01, 0x00, 0x04, 0x0b, 0x08, 0x00, 0x09, 0x00, 0x00, 0x00
        /*0020*/ 	.byte	0x00, 0x00, 0x00, 0x00


//--------------------- .nv.info._Z12vecTransposePiS_ii --------------------------
	.section	.nv.info._Z12vecTransposePiS_ii,"",@"SHT_CUDA_INFO"
	.sectionflags	@""
	.align	4


	//----- nvinfo : EIATTR_CUDA_API_VERSION
	.align		4
        /*0000*/ 	.byte	0x04, 0x37
        /*0002*/ 	.short	(.L_7 - .L_6)
.L_6:
        /*0004*/ 	.word	0x00000082


	//----- nvinfo : EIATTR_KPARAM_INFO
	.align		4
.L_7:
        /*0008*/ 	.byte	0x04, 0x17
        /*000a*/ 	.short	(.L_9 - .L_8)
.L_8:
        /*000c*/ 	.word	0x00000000
        /*0010*/ 	.short	0x0003
        /*0012*/ 	.short	0x0014
        /*0014*/ 	.byte	0x00, 0xf0, 0x11, 0x00


	//----- nvinfo : EIATTR_KPARAM_INFO
	.align		4
.L_9:
        /*0018*/ 	.byte	0x04, 0x17
        /*001a*/ 	.short	(.L_11 - .L_10)
.L_10:
        /*001c*/ 	.word	0x00000000
        /*0020*/ 	.short	0x0002
        /*0022*/ 	.short	0x0010
        /*0024*/ 	.byte	0x00, 0xf0, 0x11, 0x00


	//----- nvinfo : EIATTR_KPARAM_INFO
	.align		4
.L_11:
        /*0028*/ 	.byte	0x04, 0x17
        /*002a*/ 	.short	(.L_13 - .L_12)
.L_12:
        /*002c*/ 	.word	0x00000000
        /*0030*/ 	.short	0x0001
        /*0032*/ 	.short	0x0008
        /*0034*/ 	.byte	0x00, 0xf5, 0x21, 0x00


	//----- nvinfo : EIATTR_KPARAM_INFO
	.align		4
.L_13:
        /*0038*/ 	.byte	0x04, 0x17
        /*003a*/ 	.short	(.L_15 - .L_14)
.L_14:
        /*003c*/ 	.word	0x00000000
        /*0040*/ 	.short	0x0000
        /*0042*/ 	.short	0x0000
        /*0044*/ 	.byte	0x00, 0xf5, 0x21, 0x00


	//----- nvinfo : EIATTR_SPARSE_MMA_MASK
	.align		4
.L_15:
        /*0048*/ 	.byte	0x03, 0x50
        /*004a*/ 	.short	0x0000


	//----- nvinfo : EIATTR_MAXREG_COUNT
	.align		4
        /*004c*/ 	.byte	0x03, 0x1b
        /*004e*/ 	.short	0x00ff


	//----- nvinfo : EIATTR_MERCURY_ISA_VERSION
	.align		4
        /*0050*/ 	.byte	0x03, 0x5f
        /*0052*/ 	.short	0x0101


	//----- nvinfo : EIATTR_VRC_CTA_INIT_COUNT
	.align		4
        /*0054*/ 	.byte	0x02, 0x4a
	.zero		1
	.zero		1


	//----- nvinfo : EIATTR_EXIT_INSTR_OFFSETS
	.align		4
        /*0058*/ 	.byte	0x04, 0x1c
        /*005a*/ 	.short	(.L_17 - .L_16)


	//   ....[0]....
.L_16:
        /*005c*/ 	.word	0x00000040


	//   ....[1]....
        /*0060*/ 	.word	0x00000500


	//   ....[2]....
        /*0064*/ 	.word	0x00000780


	//   ....[3]....
        /*0068*/ 	.word	0x00000940


	//   ....[4]....
        /*006c*/ 	.word	0x00000a70


	//----- nvinfo : EIATTR_CBANK_PARAM_SIZE
	.align		4
.L_17:
        /*0070*/ 	.byte	0x03, 0x19
        /*0072*/ 	.short	0x0018


	//----- nvinfo : EIATTR_PARAM_CBANK
	.align		4
        /*0074*/ 	.byte	0x04, 0x0a
        /*0076*/ 	.short	(.L_19 - .L_18)
	.align		4
.L_18:
        /*0078*/ 	.word	index@(.nv.constant0._Z12vecTransposePiS_ii)
        /*007c*/ 	.short	0x0380
        /*007e*/ 	.short	0x0018


	//----- nvinfo : EIATTR_SW_WAR
	.align		4
.L_19:
        /*0080*/ 	.byte	0x04, 0x36
        /*0082*/ 	.short	(.L_21 - .L_20)
.L_20:
        /*0084*/ 	.word	0x00000008
.L_21:


//--------------------- .nv.callgraph             --------------------------
	.section	.nv.callgraph,"",@"SHT_CUDA_CALLGRAPH"
	.align	4
	.sectionentsize	8
	.align		4
        /*0000*/ 	.word	0x00000000
	.align		4
        /*0004*/ 	.word	0xffffffff
	.align		4
        /*0008*/ 	.word	0x00000000
	.align		4
        /*000c*/ 	.word	0xfffffffe
	.align		4
        /*0010*/ 	.word	0x00000000
	.align		4
        /*0014*/ 	.word	0xfffffffd
	.align		4
        /*0018*/ 	.word	0x00000000
	.align		4
        /*001c*/ 	.word	0xfffffffc


//--------------------- .text._Z12vecTransposePiS_ii --------------------------
	.section	.text._Z12vecTransposePiS_ii,"ax",@progbits
	.align	128
        .global         _Z12vecTransposePiS_ii
        .type           _Z12vecTransposePiS_ii,@function
        .size           _Z12vecTransposePiS_ii,(.L_x_6 - _Z12vecTransposePiS_ii)
        .other          _Z12vecTransposePiS_ii,@"STO_CUDA_ENTRY STV_DEFAULT"
_Z12vecTransposePiS_ii:
.text._Z12vecTransposePiS_ii:
[----:B------:R-:W-:Y:S08]  /*0000*/  LDC R1, c[0x0][0x37c] ;  /* 0x0000df00ff017b82 */ /* 0x000ff00000000800 */
[----:B------:R-:W0:Y:S08]  /*0010*/  LDC R0, c[0x0][0x390] ;  /* 0x0000e400ff007b82 */ /* 0x000e300000000800 */
[----:B------:R-:W1:Y:S01]  /*0020*/  S2UR UR4, SR_CTAID.X ;  /* 0x00000000000479c3 */ /* 0x000e620000002500 */
[----:B0-----:R-:W-:-:S13]  /*0030*/  ISETP.GE.AND P0, PT, R0, 0x1, PT ;  /* 0x000000010000780c */ /* 0x001fda0003f06270 */
[----:B-1----:R-:W-:Y:S05]  /*0040*/  @!P0 EXIT ;  /* 0x000000000000894d */ /* 0x002fea0003800000 */
[----:B------:R-:W0:Y:S01]  /*0050*/  S2R R7, SR_TID.Y ;  /* 0x0000000000077919 */ /* 0x000e220000002200 */
[----:B------:R-:W1:Y:S01]  /*0060*/  LDC R5, c[0x0][0x360] ;  /* 0x0000d800ff057b82 */ /* 0x000e620000000800 */
[----:B------:R-:W0:Y:S01]  /*0070*/  LDCU UR5, c[0x0][0x364] ;  /* 0x00006c80ff0577ac */ /* 0x000e220008000800 */
[C---:B------:R-:W-:Y:S01]  /*0080*/  IADD3 R3, PT, PT, R0.reuse, -0x1, RZ ;  /* 0xffffffff00037810 */ /* 0x040fe20007ffe0ff */
[----:B------:R-:W0:Y:S01]  /*0090*/  S2R R4, SR_CTAID.Y ;  /* 0x0000000000047919 */ /* 0x000e220000002600 */
[----:B------:R-:W-:Y:S02]  /*00a0*/  LOP3.LUT R20, R0, 0xf, RZ, 0xc0, !PT ;  /* 0x0000000f00147812 */ /* 0x000fe400078ec0ff */
[----:B------:R-:W-:Y:S01]  /*00b0*/  ISETP.GE.U32.AND P1, PT, R3, 0xf, PT ;  /* 0x0000000f0300780c */ /* 0x000fe20003f26070 */
[----:B------:R-:W1:Y:S01]  /*00c0*/  S2R R2, SR_TID.X ;  /* 0x0000000000027919 */ /* 0x000e620000002100 */
[----:B------:R-:W-:Y:S01]  /*00d0*/  ISETP.NE.AND P0, PT, R20, RZ, PT ;  /* 0x000000ff1400720c */ /* 0x000fe20003f05270 */
[----:B0-----:R-:W-:-:S02]  /*00e0*/  IMAD R7, R4, UR5, R7 ;  /* 0x0000000504077c24 */ /* 0x001fc4000f8e0207 */
[----:B------:R-:W-:Y:S02]  /*00f0*/  HFMA2 R4, -RZ, RZ, 0, 0 ;  /* 0x00000000ff047431 */ /* 0x000fe400000001ff */
[----:B-1----:R-:W-:Y:S01]  /*0100*/  IMAD R5, R5, UR4, R2 ;  /* 0x0000000405057c24 */ /* 0x002fe2000f8e0202 */
[----:B------:R-:W0:Y:S01]  /*0110*/  LDCU.64 UR4, c[0x0][0x358] ;  /* 0x00006b00ff0477ac */ /* 0x000e220008000a00 */
[----:B------:R-:W-:-:S04]  /*0120*/  IMAD R7, R7, R0, RZ ;  /* 0x0000000007077224 */ /* 0x000fc800078e02ff */
[----:B------:R-:W-:Y:S05]  /*0130*/  @!P1 BRA `(.L_x_0) ;  /* 0x0000000000f09947 */ /* 0x000fea0003800000 */
[----:B------:R-:W-:Y:S02]  /*0140*/  LOP3.LUT R4, R0, 0x7ffffff0, RZ, 0xc0, !PT ;  /* 0x7ffffff000047812 */ /* 0x000fe400078ec0ff */
[----:B------:R-:W-:Y:S02]  /*0150*/  MOV R9, R5 ;  /* 0x0000000500097202 */ /* 0x000fe40000000f00 */
[----:B------:R-:W-:Y:S02]  /*0160*/  MOV R6, R7 ;  /* 0x0000000700067202 */ /* 0x000fe40000000f00 */
[----:B------:R-:W-:-:S07]  /*0170*/  IADD3 R8, PT, PT, -R4, RZ, RZ ;  /* 0x000000ff04087210 */ /* 0x000fce0007ffe1ff */
.L_x_1:
[----:B------:R-:W1:Y:S08]  /*0180*/  LDC.64 R10, c[0x0][0x380] ;  /* 0x0000e000ff0a7b82 */ /* 0x000e700000000a00 */
[----:B----4-:R-:W2:Y:S01]  /*0190*/  LDC.64 R2, c[0x0][0x388] ;  /* 0x0000e200ff027b82 */ /* 0x010ea20000000a00 */
[----:B-1----:R-:W-:-:S05]  /*01a0*/  IMAD.WIDE R10, R9, 0x4, R10 ;  /* 0x00000004090a7825 */ /* 0x002fca00078e020a */
[----:B0-----:R-:W3:Y:S01]  /*01b0*/  LDG.E R19, desc[UR4][R10.64] ;  /* 0x000000040a137981 */ /* 0x001ee2000c1e1900 */
[----:B------:R-:W-:-:S04]  /*01c0*/  IMAD.WIDE.U32 R12, R0, 0x4, R10 ;  /* 0x00000004000c7825 */ /* 0x000fc800078e000a */
[----:B--2---:R-:W-:-:S05]  /*01d0*/  IMAD.WIDE.U32 R2, R6, 0x4, R2 ;  /* 0x0000000406027825 */ /* 0x004fca00078e0002 */
[----:B---3--:R0:W-:Y:S04]  /*01e0*/  STG.E desc[UR4][R2.64], R19 ;  /* 0x0000001302007986 */ /* 0x0081e8000c101904 */
[----:B------:R-:W2:Y:S01]  /*01f0*/  LDG.E R21, desc[UR4][R12.64] ;  /* 0x000000040c157981 */ /* 0x000ea2000c1e1900 */
[----:B------:R-:W-:-:S03]  /*0200*/  IMAD.WIDE.U32 R14, R0, 0x4, R12 ;  /* 0x00000004000e7825 */ /* 0x000fc600078e000c */
[----:B--2---:R1:W-:Y:S04]  /*0210*/  STG.E desc[UR4][R2.64+0x4], R21 ;  /* 0x0000041502007986 */ /* 0x0043e8000c101904 */
[----:B------:R-:W2:Y:S01]  /*0220*/  LDG.E R23, desc[UR4][R14.64] ;  /* 0x000000040e177981 */ /* 0x000ea2000c1e1900 */
[----:B------:R-:W-:-:S03]  /*0230*/  IMAD.WIDE.U32 R16, R0, 0x4, R14 ;  /* 0x0000000400107825 */ /* 0x000fc600078e000e */
[----:B--2---:R2:W-:Y:S04]  /*0240*/  STG.E desc[UR4][R2.64+0x8], R23 ;  /* 0x0000081702007986 */ /* 0x0045e8000c101904 */
[----:B------:R-:W3:Y:S01]  /*0250*/  LDG.E R25, desc[UR4][R16.64] ;  /* 0x0000000410197981 */ /* 0x000ee2000c1e1900 */
[----:B------:R-:W-:-:S03]  /*0260*/  IMAD.WIDE.U32 R10, R0, 0x4, R16 ;  /* 0x00000004000a7825 */ /* 0x000fc600078e0010 */
[----:B---3--:R3:W-:Y:S04]  /*0270*/  STG.E desc[UR4][R2.64+0xc], R25 ;  /* 0x00000c1902007986 */ /* 0x0087e8000c101904 */
[----:B------:R-:W4:Y:S01]  /*0280*/  LDG.E R27, desc[UR4][R10.64] ;  /* 0x000000040a1b7981 */ /* 0x000f22000c1e1900 */
[----:B0-----:R-:W-:-:S03]  /*0290*/  IMAD.WIDE.U32 R18, R0, 0x4, R10 ;  /* 0x0000000400127825 */ /* 0x001fc600078e000a */
[----:B----4-:R0:W-:Y:S04]  /*02a0*/  STG.E desc[UR4][R2.64+0x10], R27 ;  /* 0x0000101b02007986 */ /* 0x0101e8000c101904 */
[----:B------:R-:W4:Y:S01]  /*02b0*/  LDG.E R29, desc[UR4][R18.64] ;  /* 0x00000004121d7981 */ /* 0x000f22000c1e1900 */
[----:B------:R-:W-:-:S03]  /*02c0*/  IMAD.WIDE.U32 R12, R0, 0x4, R18 ;  /* 0x00000004000c7825 */ /* 0x000fc600078e0012 */
[----:B----4-:R4:W-:Y:S04]  /*02d0*/  STG.E desc[UR4][R2.64+0x14], R29 ;  /* 0x0000141d02007986 */ /* 0x0109e8000c101904 */
[----:B-1----:R-:W5:Y:S01]  /*02e0*/  LDG.E R21, desc[UR4][R12.64] ;  /* 0x000000040c157981 */ /* 0x002f62000c1e1900 */
[----:B------:R-:W-:-:S03]  /*02f0*/  IMAD.WIDE.U32 R14, R0, 0x4, R12 ;  /* 0x00000004000e7825 */ /* 0x000fc600078e000c */
[----:B-----5:R1:W-:Y:S04]  /*0300*/  STG.E desc[UR4][R2.64+0x18], R21 ;  /* 0x0000181502007986 */ /* 0x0203e8000c101904 */
[----:B--2---:R-:W2:Y:S01]  /*0310*/  LDG.E R23, desc[UR4][R14.64] ;  /* 0x000000040e177981 */ /* 0x004ea2000c1e1900 */
[----:B------:R-:W-:-:S03]  /*0320*/  IMAD.WIDE.U32 R16, R0, 0x4, R14 ;  /* 0x0000000400107825 */ /* 0x000fc600078e000e */
[----:B--2---:R2:W-:Y:S04]  /*0330*/  STG.E desc[UR4][R2.64+0x1c], R23 ;  /* 0x00001c1702007986 */ /* 0x0045e8000c101904 */
[----:B---3--:R-:W3:Y:S01]  /*0340*/  LDG.E R25, desc[UR4][R16.64] ;  /* 0x0000000410197981 */ /* 0x008ee2000c1e1900 */
[----:B------:R-:W-:-:S03]  /*0350*/  IMAD.WIDE.U32 R10, R0, 0x4, R16 ;  /* 0x00000004000a7825 */ /* 0x000fc600078e0010 */
[----:B---3--:R3:W-:Y:S04]  /*0360*/  STG.E desc[UR4][R2.64+0x20], R25 ;  /* 0x0000201902007986 */ /* 0x0087e8000c101904 */
[----:B0-----:R-:W5:Y:S01]  /*0370*/  LDG.E R27, desc[UR4][R10.64] ;  /* 0x000000040a1b7981 */ /* 0x001f62000c1e1900 */
[----:B------:R-:W-:-:S03]  /*0380*/  IMAD.WIDE.U32 R18, R0, 0x4, R10 ;  /* 0x0000000400127825 */ /* 0x000fc600078e000a */
[----:B-----5:R0:W-:Y:S04]  /*0390*/  STG.E desc[UR4][R2.64+0x24], R27 ;  /* 0x0000241b02007986 */ /* 0x0201e8000c101904 */
[----:B----4-:R-:W4:Y:S01]  /*03a0*/  LDG.E R29, desc[UR4][R18.64] ;  /* 0x00000004121d7981 */ /* 0x010f22000c1e1900 */
        /* <DEDUP_REMOVED lines=8> */
[----:B---3--:R-:W2:Y:S01]  /*0430*/  LDG.E R25, desc[UR4][R16.64] ;  /* 0x0000000410197981 */ /* 0x008ea2000c1e1900 */
[----:B------:R-:W-:-:S03]  /*0440*/  IMAD.WIDE.U32 R10, R0, 0x4, R16 ;  /* 0x00000004000a7825 */ /* 0x000fc600078e0010 */
[----:B--2---:R4:W-:Y:S04]  /*0450*/  STG.E desc[UR4][R2.64+0x34], R25 ;  /* 0x0000341902007986 */ /* 0x0049e8000c101904 */
[----:B0-----:R-:W2:Y:S01]  /*0460*/  LDG.E R27, desc[UR4][R10.64] ;  /* 0x000000040a1b7981 */ /* 0x001ea2000c1e1900 */
[----:B------:R-:W-:Y:S01]  /*0470*/  IMAD.WIDE.U32 R18, R0, 0x4, R10 ;  /* 0x0000000400127825 */ /* 0x000fe200078e000a */
[----:B------:R-:W-:-:S04]  /*0480*/  IADD3 R8, PT, PT, R8, 0x10, RZ ;  /* 0x0000001008087810 */ /* 0x000fc80007ffe0ff */
[----:B------:R-:W-:Y:S01]  /*0490*/  ISETP.NE.AND P1, PT, R8, RZ, PT ;  /* 0x000000ff0800720c */ /* 0x000fe20003f25270 */
[----:B--2---:R4:W-:Y:S04]  /*04a0*/  STG.E desc[UR4][R2.64+0x38], R27 ;  /* 0x0000381b02007986 */ /* 0x0049e8000c101904 */
[----:B------:R-:W2:Y:S01]  /*04b0*/  LDG.E R19, desc[UR4][R18.64] ;  /* 0x0000000412137981 */ /* 0x000ea2000c1e1900 */
[----:B------:R-:W-:Y:S02]  /*04c0*/  LEA R9, R0, R9, 0x4 ;  /* 0x0000000900097211 */ /* 0x000fe400078e20ff */
[----:B------:R-:W-:Y:S01]  /*04d0*/  IADD3 R6, PT, PT, R6, 0x10, RZ ;  /* 0x0000001006067810 */ /* 0x000fe20007ffe0ff */
[----:B--2---:R4:W-:Y:S04]  /*04e0*/  STG.E desc[UR4][R2.64+0x3c], R19 ;  /* 0x00003c1302007986 */ /* 0x0049e8000c101904 */
[----:B------:R-:W-:Y:S05]  /*04f0*/  @P1 BRA `(.L_x_1) ;  /* 0xfffffffc00201947 */ /* 0x000fea000383ffff */
.L_x_0:
[----:B0-----:R-:W-:Y:S05]  /*0500*/  @!P0 EXIT ;  /* 0x000000000000894d */ /* 0x001fea0003800000 */
[----:B------:R-:W-:Y:S02]  /*0510*/  ISETP.GE.U32.AND P1, PT, R20, 0x8, PT ;  /* 0x000000081400780c */ /* 0x000fe40003f26070 */
[----:B------:R-:W-:-:S04]  /*0520*/  LOP3.LUT R6, R0, 0x7, RZ, 0xc0, !PT ;  /* 0x0000000700067812 */ /* 0x000fc800078ec0ff */
[----:B------:R-:W-:-:S07]  /*0530*/  ISETP.NE.AND P0, PT, R6, RZ, PT ;  /* 0x000000ff0600720c */ /* 0x000fce0003f05270 */
[----:B------:R-:W-:Y:S06]  /*0540*/  @!P1 BRA `(.L_x_2) ;  /* 0x00000000008c9947 */ /* 0x000fec0003800000 */
[----:B------:R-:W0:Y:S01]  /*0550*/  LDC.64 R8, c[0x0][0x380] ;  /* 0x0000e000ff087b82 */ /* 0x000e220000000a00 */
[----:B----4-:R-:W-:Y:S01]  /*0560*/  IMAD R3, R4, R0, R5 ;  /* 0x0000000004037224 */ /* 0x010fe200078e0205 */
[----:B------:R-:W1:Y:S06]  /*0570*/  LDCU.64 UR6, c[0x0][0x388] ;  /* 0x00007100ff0677ac */ /* 0x000e6c0008000a00 */
[----:B------:R-:W2:Y:S01]  /*0580*/  LDC.64 R10, c[0x0][0x388] ;  /* 0x0000e200ff0a7b82 */ /* 0x000ea20000000a00 */
[----:B0-----:R-:W-:-:S05]  /*0590*/  IMAD.WIDE R8, R3, 0x4, R8 ;  /* 0x0000000403087825 */ /* 0x001fca00078e0208 */
[----:B------:R-:W3:Y:S01]  /*05a0*/  LDG.E R17, desc[UR4][R8.64] ;  /* 0x0000000408117981 */ /* 0x000ee2000c1e1900 */
[----:B------:R-:W-:Y:S01]  /*05b0*/  IADD3 R3, PT, PT, R7, R4, RZ ;  /* 0x0000000407037210 */ /* 0x000fe20007ffe0ff */
[----:B------:R-:W-:-:S04]  /*05c0*/  IMAD.WIDE.U32 R12, R0, 0x4, R8 ;  /* 0x00000004000c7825 */ /* 0x000fc800078e0008 */
[----:B--2---:R-:W-:Y:S01]  /*05d0*/  IMAD.WIDE.U32 R10, R3, 0x4, R10 ;  /* 0x00000004030a7825 */ /* 0x004fe200078e000a */
[----:B------:R-:W-:-:S04]  /*05e0*/  IADD3 R3, P1, PT, R7, R4, RZ ;  /* 0x0000000407037210 */ /* 0x000fc80007f3e0ff */
[----:B---3--:R0:W-:Y:S04]  /*05f0*/  STG.E desc[UR4][R10.64], R17 ;  /* 0x000000110a007986 */ /* 0x0081e8000c101904 */
[----:B------:R-:W2:Y:S01]  /*0600*/  LDG.E R19, desc[UR4][R12.64] ;  /* 0x000000040c137981 */ /* 0x000ea2000c1e1900 */
[----:B------:R-:W-:Y:S01]  /*0610*/  IADD3.X R14, PT, PT, RZ, RZ, RZ, P1, !PT ;  /* 0x000000ffff0e7210 */ /* 0x000fe20000ffe4ff */
[----:B------:R-:W-:Y:S01]  /*0620*/  IMAD.WIDE.U32 R8, R0, 0x4, R12 ;  /* 0x0000000400087825 */ /* 0x000fe200078e000c */
[----:B-1----:R-:W-:-:S04]  /*0630*/  LEA R2, P1, R3, UR6, 0x2 ;  /* 0x0000000603027c11 */ /* 0x002fc8000f8210ff */
[----:B------:R-:W-:-:S05]  /*0640*/  LEA.HI.X R3, R3, UR7, R14, 0x2, P1 ;  /* 0x0000000703037c11 */ /* 0x000fca00088f140e */
[----:B--2---:R1:W-:Y:S04]  /*0650*/  STG.E desc[UR4][R2.64+0x4], R19 ;  /* 0x0000041302007986 */ /* 0x0043e8000c101904 */
[----:B------:R-:W2:Y:S01]  /*0660*/  LDG.E R21, desc[UR4][R8.64] ;  /* 0x0000000408157981 */ /* 0x000ea2000c1e1900 */
[----:B------:R-:W-:-:S03]  /*0670*/  IMAD.WIDE.U32 R14, R0, 0x4, R8 ;  /* 0x00000004000e7825 */ /* 0x000fc600078e0008 */
[----:B--2---:R2:W-:Y:S04]  /*0680*/  STG.E desc[UR4][R2.64+0x8], R21 ;  /* 0x0000081502007986 */ /* 0x0045e8000c101904 */
[----:B------:R-:W3:Y:S01]  /*0690*/  LDG.E R23, desc[UR4][R14.64] ;  /* 0x000000040e177981 */ /* 0x000ee2000c1e1900 */
[----:B0-----:R-:W-:-:S03]  /*06a0*/  IMAD.WIDE.U32 R10, R0, 0x4, R14 ;  /* 0x00000004000a7825 */ /* 0x001fc600078e000e */
[----:B---3--:R2:W-:Y:S04]  /*06b0*/  STG.E desc[UR4][R2.64+0xc], R23 ;  /* 0x00000c1702007986 */ /* 0x0085e8000c101904 */
[----:B------:R-:W3:Y:S01]  /*06c0*/  LDG.E R25, desc[UR4][R10.64] ;  /* 0x000000040a197981 */ /* 0x000ee2000c1e1900 */
[----:B------:R-:W-:-:S03]  /*06d0*/  IMAD.WIDE.U32 R12, R0, 0x4, R10 ;  /* 0x00000004000c7825 */ /* 0x000fc600078e000a */
[----:B---3--:R2:W-:Y:S04]  /*06e0*/  STG.E desc[UR4][R2.64+0x10], R25 ;  /* 0x0000101902007986 */ /* 0x0085e8000c101904 */
[----:B------:R-:W3:Y:S01]  /*06f0*/  LDG.E R27, desc[UR4][R12.64] ;  /* 0x000000040c1b7981 */ /* 0x000ee2000c1e1900 */
[----:B------:R-:W-:-:S03]  /*0700*/  IMAD.WIDE.U32 R16, R0, 0x4, R12 ;  /* 0x0000000400107825 */ /* 0x000fc600078e000c */
[----:B---3--:R2:W-:Y:S04]  /*0710*/  STG.E desc[UR4][R2.64+0x14], R27 ;  /* 0x0000141b02007986 */ /* 0x0085e8000c101904 */
[----:B-1----:R-:W3:Y:S01]  /*0720*/  LDG.E R19, desc[UR4][R16.64] ;  /* 0x0000000410137981 */ /* 0x002ee2000c1e1900 */
[----:B------:R-:W-:-:S03]  /*0730*/  IMAD.WIDE.U32 R8, R0, 0x4, R16 ;  /* 0x0000000400087825 */ /* 0x000fc600078e0010 */
[----:B---3--:R2:W-:Y:S04]  /*0740*/  STG.E desc[UR4][R2.64+0x18], R19 ;  /* 0x0000181302007986 */ /* 0x0085e8000c101904 */
[----:B------:R-:W3:Y:S01]  /*0750*/  LDG.E R9, desc[UR4][R8.64] ;  /* 0x0000000408097981 */ /* 0x000ee2000c1e1900 */
[----:B------:R-:W-:-:S03]  /*0760*/  IADD3 R4, PT, PT, R4, 0x8, RZ ;  /* 0x0000000804047810 */ /* 0x000fc60007ffe0ff */
[----:B---3--:R2:W-:Y:S04]  /*0770*/  STG.E desc[UR4][R2.64+0x1c], R9 ;  /* 0x00001c0902007986 */ /* 0x0085e8000c101904 */
.L_x_2:
[----:B------:R-:W-:Y:S05]  /*0780*/  @!P0 EXIT ;  /* 0x000000000000894d */ /* 0x000fea0003800000 */
[----:B------:R-:W-:Y:S02]  /*0790*/  ISETP.GE.U32.AND P1, PT, R6, 0x4, PT ;  /* 0x000000040600780c */ /* 0x000fe40003f26070 */
[----:B--2-4-:R-:W-:-:S04]  /*07a0*/  LOP3.LUT R2, R0, 0x3, RZ, 0xc0, !PT ;  /* 0x0000000300027812 */ /* 0x014fc800078ec0ff */
[----:B------:R-:W-:-:S07]  /*07b0*/  ISETP.NE.AND P0, PT, R2, RZ, PT ;  /* 0x000000ff0200720c */ /* 0x000fce0003f05270 */
[----:B------:R-:W-:Y:S06]  /*07c0*/  @!P1 BRA `(.L_x_3) ;  /* 0x00000000005c9947 */ /* 0x000fec0003800000 */
[----:B------:R-:W0:Y:S01]  /*07d0*/  LDC.64 R8, c[0x0][0x380] ;  /* 0x0000e000ff087b82 */ /* 0x000e220000000a00 */
[----:B------:R-:W-:-:S07]  /*07e0*/  IMAD R3, R4, R0, R5 ;  /* 0x0000000004037224 */ /* 0x000fce00078e0205 */
[----:B------:R-:W1:Y:S01]  /*07f0*/  LDC.64 R10, c[0x0][0x388] ;  /* 0x0000e200ff0a7b82 */ /* 0x000e620000000a00 */
[----:B------:R-:W-:Y:S01]  /*0800*/  IADD3 R13, PT, PT, R7, R4, RZ ;  /* 0x00000004070d7210 */ /* 0x000fe20007ffe0ff */
[----:B------:R-:W2:Y:S01]  /*0810*/  LDCU.64 UR6, c[0x0][0x388] ;  /* 0x00007100ff0677ac */ /* 0x000ea20008000a00 */
[----:B0-----:R-:W-:-:S05]  /*0820*/  IMAD.WIDE R8, R3, 0x4, R8 ;  /* 0x0000000403087825 */ /* 0x001fca00078e0208 */
[----:B------:R-:W3:Y:S01]  /*0830*/  LDG.E R3, desc[UR4][R8.64] ;  /* 0x0000000408037981 */ /* 0x000ee2000c1e1900 */
[----:B-1----:R-:W-:-:S04]  /*0840*/  IMAD.WIDE.U32 R10, R13, 0x4, R10 ;  /* 0x000000040d0a7825 */ /* 0x002fc800078e000a */
[C---:B------:R-:W-:Y:S01]  /*0850*/  IMAD.WIDE.U32 R12, R0.reuse, 0x4, R8 ;  /* 0x00000004000c7825 */ /* 0x040fe200078e0008 */
[----:B------:R-:W-:Y:S01]  /*0860*/  IADD3 R6, P1, PT, R7, R4, RZ ;  /* 0x0000000407067210 */ /* 0x000fe20007f3e0ff */
[----:B---3--:R0:W-:Y:S04]  /*0870*/  STG.E desc[UR4][R10.64], R3 ;  /* 0x000000030a007986 */ /* 0x0081e8000c101904 */
[----:B------:R-:W3:Y:S01]  /*0880*/  LDG.E R19, desc[UR4][R12.64] ;  /* 0x000000040c137981 */ /* 0x000ee2000c1e1900 */
[----:B------:R-:W-:Y:S01]  /*0890*/  IADD3.X R15, PT, PT, RZ, RZ, RZ, P1, !PT ;  /* 0x000000ffff0f7210 */ /* 0x000fe20000ffe4ff */
[----:B------:R-:W-:Y:S01]  /*08a0*/  IMAD.WIDE.U32 R8, R0, 0x4, R12 ;  /* 0x0000000400087825 */ /* 0x000fe200078e000c */
[----:B--2---:R-:W-:-:S04]  /*08b0*/  LEA R14, P1, R6, UR6, 0x2 ;  /* 0x00000006060e7c11 */ /* 0x004fc8000f8210ff */
[----:B------:R-:W-:-:S05]  /*08c0*/  LEA.HI.X R15, R6, UR7, R15, 0x2, P1 ;  /* 0x00000007060f7c11 */ /* 0x000fca00088f140f */
[----:B---3--:R0:W-:Y:S04]  /*08d0*/  STG.E desc[UR4][R14.64+0x4], R19 ;  /* 0x000004130e007986 */ /* 0x0081e8000c101904 */
[----:B------:R-:W2:Y:S01]  /*08e0*/  LDG.E R21, desc[UR4][R8.64] ;  /* 0x0000000408157981 */ /* 0x000ea2000c1e1900 */
[----:B------:R-:W-:-:S03]  /*08f0*/  IMAD.WIDE.U32 R16, R0, 0x4, R8 ;  /* 0x0000000400107825 */ /* 0x000fc600078e0008 */
[----:B--2---:R0:W-:Y:S04]  /*0900*/  STG.E desc[UR4][R14.64+0x8], R21 ;  /* 0x000008150e007986 */ /* 0x0041e8000c101904 */
[----:B------:R-:W2:Y:S01]  /*0910*/  LDG.E R17, desc[UR4][R16.64] ;  /* 0x0000000410117981 */ /* 0x000ea2000c1e1900 */
[----:B------:R-:W-:-:S03]  /*0920*/  IADD3 R4, PT, PT, R4, 0x4, RZ ;  /* 0x0000000404047810 */ /* 0x000fc60007ffe0ff */
[----:B--2---:R0:W-:Y:S04]  /*0930*/  STG.E desc[UR4][R14.64+0xc], R17 ;  /* 0x00000c110e007986 */ /* 0x0041e8000c101904 */
.L_x_3:
[----:B------:R-:W-:Y:S05]  /*0940*/  @!P0 EXIT ;  /* 0x000000000000894d */ /* 0x000fea0003800000 */
[----:B0-----:R-:W0:Y:S01]  /*0950*/  LDC.64 R10, c[0x0][0x388] ;  /* 0x0000e200ff0a7b82 */ /* 0x001e220000000a00 */
[----:B------:R-:W-:Y:S01]  /*0960*/  IADD3 R7, PT, PT, R7, R4, RZ ;  /* 0x0000000407077210 */ /* 0x000fe20007ffe0ff */
[----:B------:R-:W-:Y:S01]  /*0970*/  IMAD R5, R4, R0, R5 ;  /* 0x0000000004057224 */ /* 0x000fe200078e0205 */
[----:B------:R-:W-:-:S05]  /*0980*/  IADD3 R4, PT, PT, -R2, RZ, RZ ;  /* 0x000000ff02047210 */ /* 0x000fca0007ffe1ff */
[----:B------:R-:W1:Y:S01]  /*0990*/  LDC.64 R8, c[0x0][0x380] ;  /* 0x0000e000ff087b82 */ /* 0x000e620000000a00 */
[----:B0-----:R-:W-:-:S05]  /*09a0*/  IMAD.WIDE.U32 R6, R7, 0x4, R10 ;  /* 0x0000000407067825 */ /* 0x001fca00078e000a */
[----:B------:R-:W-:-:S07]  /*09b0*/  MOV R11, R7 ;  /* 0x00000007000b7202 */ /* 0x000fce0000000f00 */
.L_x_4:
[----:B01----:R-:W-:-:S05]  /*09c0*/  IMAD.WIDE R2, R5, 0x4, R8 ;  /* 0x0000000405027825 */ /* 0x003fca00078e0208 */
[----:B------:R0:W2:Y:S01]  /*09d0*/  LDG.E R7, desc[UR4][R2.64] ;  /* 0x0000000402077981 */ /* 0x0000a2000c1e1900 */
[----:B------:R-:W-:Y:S02]  /*09e0*/  IADD3 R4, PT, PT, R4, 0x1, RZ ;  /* 0x0000000104047810 */ /* 0x000fe40007ffe0ff */
[----:B------:R-:W-:Y:S02]  /*09f0*/  IADD3 R5, PT, PT, R5, R0, RZ ;  /* 0x0000000005057210 */ /* 0x000fe40007ffe0ff */
[----:B------:R-:W-:Y:S02]  /*0a00*/  ISETP.NE.AND P0, PT, R4, RZ, PT ;  /* 0x000000ff0400720c */ /* 0x000fe40003f05270 */
[----:B0-----:R-:W-:Y:S02]  /*0a10*/  MOV R2, R6 ;  /* 0x0000000600027202 */ /* 0x001fe40000000f00 */
[----:B------:R-:W-:Y:S02]  /*0a20*/  MOV R3, R11 ;  /* 0x0000000b00037202 */ /* 0x000fe40000000f00 */
[----:B------:R-:W-:-:S04]  /*0a30*/  IADD3 R6, P1, PT, R6, 0x4, RZ ;  /* 0x0000000406067810 */ /* 0x000fc80007f3e0ff */
[----:B------:R-:W-:Y:S01]  /*0a40*/  IADD3.X R11, PT, PT, RZ, R11, RZ, P1, !PT ;  /* 0x0000000bff0b7210 */ /* 0x000fe20000ffe4ff */
[----:B--2---:R0:W-:Y:S02]  /*0a50*/  STG.E desc[UR4][R2.64], R7 ;  /* 0x0000000702007986 */ /* 0x0041e4000c101904 */
[----:B------:R-:W-:Y:S06]  /*0a60*/  @P0 BRA `(.L_x_4) ;  /* 0xfffffffc00d40947 */ /* 0x000fec000383ffff */
[----:B------:R-:W-:Y:S05]  /*0a70*/  EXIT ;  /* 0x000000000000794d */ /* 0x000fea0003800000 */
.L_x_5:
[----:B------:R-:W-:-:S00]  /*0a80*/  BRA `(.L_x_5) ;  /* 0xfffffffc00fc7947 */ /* 0x000fc0000383ffff */
[----:B------:R-:W-:-:S00]  /*0a90*/  NOP ;  /* 0x0000000000007918 */ /* 0x000fc00000000000 */
        /* <DEDUP_REMOVED lines=14> */
.L_x_6:


//--------------------- .nv.shared.reserved.0     --------------------------
	.section	.nv.shared.reserved.0,"aw",@nobits
	.weak		__nv_reservedSMEM_offset_0_alias
	.size		__nv_reservedSMEM_offset_0_alias, 0, 64
	.other		__nv_reservedSMEM_offset_0_alias,@"STO_CUDA_RESERVED_SHARED STV_DEFAULT"
__nv_reservedSMEM_offset_0_alias:
	.zero		0
	.zero		64


//--------------------- .nv.constant0._Z12vecTransposePiS_ii --------------------------
	.section	.nv.constant0._Z12vecTransposePiS_ii,"a",@progbits
	.sectionflags	@""
	.align	4
.nv.constant0._Z12vecTransposePiS_ii:
	.zero		920


//--------------------- SYMBOLS --------------------------

	.type		.nv.reservedSmem.offset0,@object
	.size		.nv.reservedSmem.offset0,0x4
